//
// Generated by NVIDIA NVVM Compiler
//
// Compiler Build ID: CL-36424714
// Cuda compilation tools, release 13.0, V13.0.88
// Based on NVVM 20.0.0
//

.version 9.0
.target sm_100
.address_size 64

	// .globl	_Z16hodlr_mvm_kernelPK5BlockPKiiPKfPfi
.extern .shared .align 16 .b8 sdata[];

.visible .entry _Z16hodlr_mvm_kernelPK5BlockPKiiPKfPfi(
	.param .u64 .ptr .align 1 _Z16hodlr_mvm_kernelPK5BlockPKiiPKfPfi_param_0,
	.param .u64 .ptr .align 1 _Z16hodlr_mvm_kernelPK5BlockPKiiPKfPfi_param_1,
	.param .u32 _Z16hodlr_mvm_kernelPK5BlockPKiiPKfPfi_param_2,
	.param .u64 .ptr .align 1 _Z16hodlr_mvm_kernelPK5BlockPKiiPKfPfi_param_3,
	.param .u64 .ptr .align 1 _Z16hodlr_mvm_kernelPK5BlockPKiiPKfPfi_param_4,
	.param .u32 _Z16hodlr_mvm_kernelPK5BlockPKiiPKfPfi_param_5
)
{
	.reg .pred 	%p<17>;
	.reg .b32 	%r<63>;
	.reg .b32 	%f<31>;
	.reg .b64 	%rd<32>;

	ld.param.u64 	%rd7, [_Z16hodlr_mvm_kernelPK5BlockPKiiPKfPfi_param_0];
	ld.param.u64 	%rd8, [_Z16hodlr_mvm_kernelPK5BlockPKiiPKfPfi_param_1];
	ld.param.u32 	%r57, [_Z16hodlr_mvm_kernelPK5BlockPKiiPKfPfi_param_2];
	ld.param.u64 	%rd9, [_Z16hodlr_mvm_kernelPK5BlockPKiiPKfPfi_param_3];
	ld.param.u64 	%rd10, [_Z16hodlr_mvm_kernelPK5BlockPKiiPKfPfi_param_4];
	ld.param.u32 	%r31, [_Z16hodlr_mvm_kernelPK5BlockPKiiPKfPfi_param_5];
	cvta.to.global.u64 	%rd1, %rd9;
	cvta.to.global.u64 	%rd2, %rd10;
	cvta.to.global.u64 	%rd3, %rd8;
	mov.u32 	%r1, %ctaid.x;
	setp.ge.s32 	%p1, %r1, %r57;
	@%p1 bra 	$L__BB0_22;
	mov.b32 	%r58, 0;
$L__BB0_2:
	add.s32 	%r33, %r57, %r58;
	shr.u32 	%r34, %r33, 1;
	add.s32 	%r35, %r34, 1;
	mul.wide.u32 	%rd11, %r34, 4;
	add.s64 	%rd12, %rd3, %rd11;
	ld.global.u32 	%r36, [%rd12+4];
	setp.gt.s32 	%p2, %r36, %r1;
	selp.b32 	%r58, %r58, %r35, %p2;
	selp.b32 	%r57, %r34, %r57, %p2;
	setp.lt.s32 	%p3, %r58, %r57;
	@%p3 bra 	$L__BB0_2;
	mul.wide.u32 	%rd13, %r58, 4;
	add.s64 	%rd14, %rd3, %rd13;
	ld.global.u32 	%r37, [%rd14];
	sub.s32 	%r6, %r1, %r37;
	cvta.to.global.u64 	%rd15, %rd7;
	mul.wide.u32 	%rd16, %r58, 64;
	add.s64 	%rd4, %rd15, %rd16;
	ld.global.u32 	%r38, [%rd4];
	setp.ne.s32 	%p4, %r38, 0;
	@%p4 bra 	$L__BB0_13;
	mov.u32 	%r7, %tid.x;
	ld.global.u32 	%r8, [%rd4+16];
	setp.ge.s32 	%p11, %r7, %r8;
	mov.f32 	%f28, 0f00000000;
	@%p11 bra 	$L__BB0_7;
	ld.global.u64 	%rd5, [%rd4+24];
	mul.lo.s32 	%r9, %r8, %r6;
	ld.global.u32 	%r10, [%rd4+8];
	mov.f32 	%f28, 0f00000000;
	mov.u32 	%r11, %ntid.x;
	mov.u32 	%r59, %r7;
$L__BB0_6:
	add.s32 	%r49, %r9, %r59;
	mul.wide.s32 	%rd26, %r49, 4;
	add.s64 	%rd27, %rd5, %rd26;
	ld.f32 	%f20, [%rd27];
	add.s32 	%r50, %r10, %r59;
	mul.wide.s32 	%rd28, %r50, 4;
	add.s64 	%rd29, %rd1, %rd28;
	ld.global.nc.f32 	%f21, [%rd29];
	fma.rn.f32 	%f28, %f20, %f21, %f28;
	add.s32 	%r59, %r59, %r11;
	setp.lt.s32 	%p12, %r59, %r8;
	@%p12 bra 	$L__BB0_6;
$L__BB0_7:
	shl.b32 	%r51, %r7, 2;
	mov.u32 	%r52, sdata;
	add.s32 	%r14, %r52, %r51;
	st.shared.f32 	[%r14], %f28;
	bar.sync 	0;
	mov.u32 	%r60, %ntid.x;
	setp.lt.u32 	%p13, %r60, 2;
	@%p13 bra 	$L__BB0_11;
$L__BB0_8:
	shr.u32 	%r17, %r60, 1;
	setp.ge.u32 	%p14, %r7, %r17;
	@%p14 bra 	$L__BB0_10;
	shl.b32 	%r53, %r17, 2;
	add.s32 	%r54, %r14, %r53;
	ld.shared.f32 	%f22, [%r54];
	ld.shared.f32 	%f23, [%r14];
	add.f32 	%f24, %f22, %f23;
	st.shared.f32 	[%r14], %f24;
$L__BB0_10:
	bar.sync 	0;
	setp.gt.u32 	%p15, %r60, 3;
	mov.u32 	%r60, %r17;
	@%p15 bra 	$L__BB0_8;
$L__BB0_11:
	setp.ne.s32 	%p16, %r7, 0;
	@%p16 bra 	$L__BB0_22;
	ld.global.u32 	%r55, [%rd4+4];
	add.s32 	%r56, %r55, %r6;
	mul.wide.s32 	%rd30, %r56, 4;
	add.s64 	%rd31, %rd2, %rd30;
	ld.shared.f32 	%f25, [sdata];
	atom.global.add.f32 	%f26, [%rd31], %f25;
	bra.uni 	$L__BB0_22;
$L__BB0_13:
	ld.global.u32 	%r18, [%rd4+56];
	mov.u32 	%r19, %tid.x;
	ld.global.u32 	%r20, [%rd4+52];
	setp.ge.s32 	%p5, %r19, %r20;
	mov.f32 	%f30, 0f00000000;
	@%p5 bra 	$L__BB0_16;
	ld.global.u64 	%rd6, [%rd4+40];
	ld.global.u32 	%r21, [%rd4+48];
	ld.global.u32 	%r22, [%rd4+8];
	mov.f32 	%f30, 0f00000000;
	mov.u32 	%r23, %ntid.x;
	mov.u32 	%r61, %r19;
$L__BB0_15:
	add.s32 	%r39, %r21, %r61;
	mad.lo.s32 	%r40, %r39, %r31, %r18;
	mul.wide.s32 	%rd17, %r40, 4;
	add.s64 	%rd18, %rd6, %rd17;
	ld.f32 	%f9, [%rd18];
	add.s32 	%r41, %r39, %r22;
	mul.wide.s32 	%rd19, %r41, 4;
	add.s64 	%rd20, %rd1, %rd19;
	ld.global.nc.f32 	%f10, [%rd20];
	fma.rn.f32 	%f30, %f9, %f10, %f30;
	add.s32 	%r61, %r61, %r23;
	setp.lt.s32 	%p6, %r61, %r20;
	@%p6 bra 	$L__BB0_15;
$L__BB0_16:
	shl.b32 	%r42, %r19, 2;
	mov.u32 	%r43, sdata;
	add.s32 	%r26, %r43, %r42;
	st.shared.f32 	[%r26], %f30;
	bar.sync 	0;
	mov.u32 	%r62, %ntid.x;
	setp.lt.u32 	%p7, %r62, 2;
	@%p7 bra 	$L__BB0_20;
$L__BB0_17:
	shr.u32 	%r29, %r62, 1;
	setp.ge.u32 	%p8, %r19, %r29;
	@%p8 bra 	$L__BB0_19;
	shl.b32 	%r44, %r29, 2;
	add.s32 	%r45, %r26, %r44;
	ld.shared.f32 	%f11, [%r45];
	ld.shared.f32 	%f12, [%r26];
	add.f32 	%f13, %f11, %f12;
	st.shared.f32 	[%r26], %f13;
$L__BB0_19:
	bar.sync 	0;
	setp.gt.u32 	%p9, %r62, 3;
	mov.u32 	%r62, %r29;
	@%p9 bra 	$L__BB0_17;
$L__BB0_20:
	setp.ne.s32 	%p10, %r19, 0;
	@%p10 bra 	$L__BB0_22;
	ld.shared.f32 	%f14, [sdata];
	ld.global.u64 	%rd21, [%rd4+32];
	mad.lo.s32 	%r46, %r6, %r31, %r18;
	mul.wide.s32 	%rd22, %r46, 4;
	add.s64 	%rd23, %rd21, %rd22;
	ld.f32 	%f15, [%rd23];
	mul.f32 	%f16, %f14, %f15;
	ld.global.u32 	%r47, [%rd4+4];
	add.s32 	%r48, %r47, %r6;
	mul.wide.s32 	%rd24, %r48, 4;
	add.s64 	%rd25, %rd2, %rd24;
	atom.global.add.f32 	%f17, [%rd25], %f16;
$L__BB0_22:
	ret;

}


// ===== COMPILED SASS (sm_100) =====

	.target	sm_100

	.elftype	@"ET_EXEC"


//--------------------- .note.nv.tkinfo           --------------------------
	.section	.note.nv.tkinfo,"",@"SHT_NOTE"
	.sectionflags	@"SHF_NOTE_NV_TKINFO"
	.tkinfo
        /*0018*/ 	.word	0x00000002
        /*0030*/ 	.string	""
        /*0030*/ 	.string	"ptxas"
        /*0030*/ 	.string	"Cuda compilation tools, release 13.0, V13.0.88"
        /*0030*/ 	.string	"Build cuda_13.0.r13.0/compiler.36424714_0"
        /*0030*/ 	.string	"-arch sm_100 -m 64 "



//--------------------- .note.nv.cuinfo           --------------------------
	.section	.note.nv.cuinfo,"",@"SHT_NOTE"
	.sectionflags	@"SHF_NOTE_NV_CUINFO"
        /*0018*/ 	.short	0x0002
        /*001a*/ 	.short	0x0064
        /*001c*/ 	.short	0x0082
	.zero		2


//--------------------- .nv.info                  --------------------------
	.section	.nv.info,"",@"SHT_CUDA_INFO"
	.align	4


	//----- nvinfo : EIATTR_REGCOUNT
	.align		4
        /*0000*/ 	.byte	0x04, 0x2f
        /*0002*/ 	.short	(.L_1 - .L_0)
	.align		4
.L_0:
        /*0004*/ 	.word	index@(_Z16hodlr_mvm_kernelPK5BlockPKiiPKfPfi)
        /*0008*/ 	.word	0x00000017


	//----- nvinfo : EIATTR_FRAME_SIZE
	.align		4
.L_1:
        /*000c*/ 	.byte	0x04, 0x11
        /*000e*/ 	.short	(.L_3 - .L_2)
	.align		4
.L_2:
        /*0010*/ 	.word	index@(_Z16hodlr_mvm_kernelPK5BlockPKiiPKfPfi)
        /*0014*/ 	.word	0x00000000


	//----- nvinfo : EIATTR_MIN_STACK_SIZE
	.align		4
.L_3:
        /*0018*/ 	.byte	0x04, 0x12
        /*001a*/ 	.short	(.L_5 - .L_4)
	.align		4
.L_4:
        /*001c*/ 	.word	index@(_Z16hodlr_mvm_kernelPK5BlockPKiiPKfPfi)
        /*0020*/ 	.word	0x00000000
.L_5:


//--------------------- .nv.compat                --------------------------
	.section	.nv.compat,"",@"SHT_CUDA_COMPAT_INFO"
	.align	4
        /*0000*/ 	.byte	0x02, 0x09, 0x00, 0x00, 0x02, 0x02, 0x01, 0x00, 0x02, 0x05, 0x05, 0x00, 0x03, 0x07, 0x01, 0x01
        /*0010*/ 	.byte	0x02, 0x03, 0x00, 0x00, 0x02, 0x06, 0x01, 0x00, 0x04, 0x0b, 0x08, 0x00, 0x09, 0x00, 0x00, 0x00
        /*0020*/ 	.byte	0x00, 0x00, 0x00, 0x00


//--------------------- .nv.info._Z16hodlr_mvm_kernelPK5BlockPKiiPKfPfi --------------------------
	.section	.nv.info._Z16hodlr_mvm_kernelPK5BlockPKiiPKfPfi,"",@"SHT_CUDA_INFO"
	.sectionflags	@""
	.align	4


	//----- nvinfo : EIATTR_CUDA_API_VERSION
	.align		4
        /*0000*/ 	.byte	0x04, 0x37
        /*0002*/ 	.short	(.L_7 - .L_6)
.L_6:
        /*0004*/ 	.word	0x00000082


	//----- nvinfo : EIATTR_KPARAM_INFO
	.align		4
.L_7:
        /*0008*/ 	.byte	0x04, 0x17
        /*000a*/ 	.short	(.L_9 - .L_8)
.L_8:
        /*000c*/ 	.word	0x00000000
        /*0010*/ 	.short	0x0005
        /*0012*/ 	.short	0x0028
        /*0014*/ 	.byte	0x00, 0xf0, 0x11, 0x00


	//----- nvinfo : EIATTR_KPARAM_INFO
	.align		4
.L_9:
        /*0018*/ 	.byte	0x04, 0x17
        /*001a*/ 	.short	(.L_11 - .L_10)
.L_10:
        /*001c*/ 	.word	0x00000000
        /*0020*/ 	.short	0x0004
        /*0022*/ 	.short	0x0020
        /*0024*/ 	.byte	0x00, 0xf5, 0x21, 0x00


	//----- nvinfo : EIATTR_KPARAM_INFO
	.align		4
.L_11:
        /*0028*/ 	.byte	0x04, 0x17
        /*002a*/ 	.short	(.L_13 - .L_12)
.L_12:
        /*002c*/ 	.word	0x00000000
        /*0030*/ 	.short	0x0003
        /*0032*/ 	.short	0x0018
        /*0034*/ 	.byte	0x00, 0xf5, 0x21, 0x00


	//----- nvinfo : EIATTR_KPARAM_INFO
	.align		4
.L_13:
        /*0038*/ 	.byte	0x04, 0x17
        /*003a*/ 	.short	(.L_15 - .L_14)
.L_14:
        /*003c*/ 	.word	0x00000000
        /*0040*/ 	.short	0x0002
        /*0042*/ 	.short	0x0010
        /*0044*/ 	.byte	0x00, 0xf0, 0x11, 0x00


	//----- nvinfo : EIATTR_KPARAM_INFO
	.align		4
.L_15:
        /*0048*/ 	.byte	0x04, 0x17
        /*004a*/ 	.short	(.L_17 - .L_16)
.L_16:
        /*004c*/ 	.word	0x00000000
        /*0050*/ 	.short	0x0001
        /*0052*/ 	.short	0x0008
        /*0054*/ 	.byte	0x00, 0xf5, 0x21, 0x00


	//----- nvinfo : EIATTR_KPARAM_INFO
	.align		4
.L_17:
        /*0058*/ 	.byte	0x04, 0x17
        /*005a*/ 	.short	(.L_19 - .L_18)
.L_18:
        /*005c*/ 	.word	0x00000000
        /*0060*/ 	.short	0x0000
        /*0062*/ 	.short	0x0000
        /*0064*/ 	.byte	0x00, 0xf5, 0x21, 0x00


	//----- nvinfo : EIATTR_SPARSE_MMA_MASK
	.align		4
.L_19:
        /*0068*/ 	.byte	0x03, 0x50
        /*006a*/ 	.short	0x0000


	//----- nvinfo : EIATTR_MAXREG_COUNT
	.align		4
        /*006c*/ 	.byte	0x03, 0x1b
        /*006e*/ 	.short	0x00ff


	//----- nvinfo : EIATTR_NUM_BARRIERS
	.align		4
        /*0070*/ 	.byte	0x02, 0x4c
        /*0072*/ 	.byte	0x01
	.zero		1


	//----- nvinfo : EIATTR_MERCURY_ISA_VERSION
	.align		4
        /*0074*/ 	.byte	0x03, 0x5f
        /*0076*/ 	.short	0x0101


	//----- nvinfo : EIATTR_VRC_CTA_INIT_COUNT
	.align		4
        /*0078*/ 	.byte	0x02, 0x4a
	.zero		1
	.zero		1


	//----- nvinfo : EIATTR_EXIT_INSTR_OFFSETS
	.align		4
        /*007c*/ 	.byte	0x04, 0x1c
        /*007e*/ 	.short	(.L_21 - .L_20)


	//   ....[0]....
.L_20:
        /*0080*/ 	.word	0x00000040


	//   ....[1]....
        /*0084*/ 	.word	0x00000490


	//   ....[2]....
        /*0088*/ 	.word	0x00000530


	//   ....[3]....
        /*008c*/ 	.word	0x00000850


	//   ....[4]....
        /*0090*/ 	.word	0x00000950


	//----- nvinfo : EIATTR_CRS_STACK_SIZE
	.align		4
.L_21:
        /*0094*/ 	.byte	0x04, 0x1e
        /*0096*/ 	.short	(.L_23 - .L_22)
.L_22:
        /*0098*/ 	.word	0x00000000


	//----- nvinfo : EIATTR_CBANK_PARAM_SIZE
	.align		4
.L_23:
        /*009c*/ 	.byte	0x03, 0x19
        /*009e*/ 	.short	0x002c


	//----- nvinfo : EIATTR_PARAM_CBANK
	.align		4
        /*00a0*/ 	.byte	0x04, 0x0a
        /*00a2*/ 	.short	(.L_25 - .L_24)
	.align		4
.L_24:
        /*00a4*/ 	.word	index@(.nv.constant0._Z16hodlr_mvm_kernelPK5BlockPKiiPKfPfi)
        /*00a8*/ 	.short	0x0380
        /*00aa*/ 	.short	0x002c


	//----- nvinfo : EIATTR_SW_WAR
	.align		4
.L_25:
        /*00ac*/ 	.byte	0x04, 0x36
        /*00ae*/ 	.short	(.L_27 - .L_26)
.L_26:
        /*00b0*/ 	.word	0x00000008
.L_27:


//--------------------- .nv.callgraph             --------------------------
	.section	.nv.callgraph,"",@"SHT_CUDA_CALLGRAPH"
	.align	4
	.sectionentsize	8
	.align		4
        /*0000*/ 	.word	0x00000000
	.align		4
        /*0004*/ 	.word	0xffffffff
	.align		4
        /*0008*/ 	.word	0x00000000
	.align		4
        /*000c*/ 	.word	0xfffffffe
	.align		4
        /*0010*/ 	.word	0x00000000
	.align		4
        /*0014*/ 	.word	0xfffffffd
	.align		4
        /*0018*/ 	.word	0x00000000
	.align		4
        /*001c*/ 	.word	0xfffffffc


//--------------------- .text._Z16hodlr_mvm_kernelPK5BlockPKiiPKfPfi --------------------------
	.section	.text._Z16hodlr_mvm_kernelPK5BlockPKiiPKfPfi,"ax",@progbits
	.align	128
        .global         _Z16hodlr_mvm_kernelPK5BlockPKiiPKfPfi
        .type           _Z16hodlr_mvm_kernelPK5BlockPKiiPKfPfi,@function
        .size           _Z16hodlr_mvm_kernelPK5BlockPKiiPKfPfi,(.L_x_13 - _Z16hodlr_mvm_kernelPK5BlockPKiiPKfPfi)
        .other          _Z16hodlr_mvm_kernelPK5BlockPKiiPKfPfi,@"STO_CUDA_ENTRY STV_DEFAULT"
_Z16hodlr_mvm_kernelPK5BlockPKiiPKfPfi:
.text._Z16hodlr_mvm_kernelPK5BlockPKiiPKfPfi:
[----:B------:R-:W-:Y:S08]  /*0000*/  LDC R1, c[0x0][0x37c] ;  /* 0x0000df00ff017b82 */ /* 0x000ff00000000800 */
[----:B------:R-:W0:Y:S08]  /*0010*/  S2UR UR4, SR_CTAID.X ;  /* 0x00000000000479c3 */ /* 0x000e300000002500 */
[----:B------:R-:W0:Y:S02]  /*0020*/  LDC R0, c[0x0][0x390] ;  /* 0x0000e400ff007b82 */ /* 0x000e240000000800 */
[----:B0-----:R-:W-:-:S13]  /*0030*/  ISETP.LE.AND P0, PT, R0, UR4, PT ;  /* 0x0000000400007c0c */ /* 0x001fda000bf03270 */
[----:B------:R-:W-:Y:S05]  /*0040*/  @P0 EXIT ;  /* 0x000000000000094d */ /* 0x000fea0003800000 */
[----:B------:R-:W0:Y:S01]  /*0050*/  LDC.64 R4, c[0x0][0x388] ;  /* 0x0000e200ff047b82 */ /* 0x000e220000000a00 */
[----:B------:R-:W1:Y:S01]  /*0060*/  LDCU UR5, c[0x0][0x390] ;  /* 0x00007200ff0577ac */ /* 0x000e620008000800 */
[----:B------:R-:W-:Y:S01]  /*0070*/  IMAD.MOV.U32 R7, RZ, RZ, RZ ;  /* 0x000000ffff077224 */ /* 0x000fe200078e00ff */
[----:B------:R-:W2:Y:S01]  /*0080*/  LDCU.64 UR8, c[0x0][0x358] ;  /* 0x00006b00ff0877ac */ /* 0x000ea20008000a00 */
[----:B-1----:R-:W-:-:S07]  /*0090*/  IMAD.U32 R0, RZ, RZ, UR5 ;  /* 0x00000005ff007e24 */ /* 0x002fce000f8e00ff */
.L_x_0:
[----:B------:R-:W-:-:S04]  /*00a0*/  IADD3 R2, PT, PT, R7, R0, RZ ;  /* 0x0000000007027210 */ /* 0x000fc80007ffe0ff */
[----:B------:R-:W-:-:S05]  /*00b0*/  SHF.R.U32.HI R9, RZ, 0x1, R2 ;  /* 0x00000001ff097819 */ /* 0x000fca0000011602 */
[----:B0-----:R-:W-:-:S06]  /*00c0*/  IMAD.WIDE.U32 R2, R9, 0x4, R4 ;  /* 0x0000000409027825 */ /* 0x001fcc00078e0004 */
[----:B--2---:R-:W2:Y:S02]  /*00d0*/  LDG.E R2, desc[UR8][R2.64+0x4] ;  /* 0x0000040802027981 */ /* 0x004ea4000c1e1900 */
[----:B--2---:R-:W-:-:S04]  /*00e0*/  ISETP.GT.AND P0, PT, R2, UR4, PT ;  /* 0x0000000402007c0c */ /* 0x004fc8000bf04270 */
[----:B------:R-:W-:-:S09]  /*00f0*/  SEL R0, R9, R0, P0 ;  /* 0x0000000009007207 */ /* 0x000fd20000000000 */
[----:B------:R-:W-:-:S05]  /*0100*/  @!P0 VIADD R7, R9, 0x1 ;  /* 0x0000000109078836 */ /* 0x000fca0000000000 */
[----:B------:R-:W-:-:S13]  /*0110*/  ISETP.GE.AND P0, PT, R7, R0, PT ;  /* 0x000000000700720c */ /* 0x000fda0003f06270 */
[----:B------:R-:W-:Y:S05]  /*0120*/  @!P0 BRA `(.L_x_0) ;  /* 0xfffffffc00dc8947 */ /* 0x000fea000383ffff */
[----:B------:R-:W0:Y:S01]  /*0130*/  LDC.64 R2, c[0x0][0x380] ;  /* 0x0000e000ff027b82 */ /* 0x000e220000000a00 */
[----:B------:R-:W-:-:S05]  /*0140*/  IMAD.WIDE.U32 R4, R7, 0x4, R4 ;  /* 0x0000000407047825 */ /* 0x000fca00078e0004 */
[----:B------:R-:W2:Y:S01]  /*0150*/  LDG.E R0, desc[UR8][R4.64] ;  /* 0x0000000804007981 */ /* 0x000ea2000c1e1900 */
[----:B0-----:R-:W-:-:S05]  /*0160*/  IMAD.WIDE.U32 R2, R7, 0x40, R2 ;  /* 0x0000004007027825 */ /* 0x001fca00078e0002 */
[----:B------:R-:W3:Y:S01]  /*0170*/  LDG.E R6, desc[UR8][R2.64] ;  /* 0x0000000802067981 */ /* 0x000ee2000c1e1900 */
[----:B--2---:R-:W-:Y:S02]  /*0180*/  IADD3 R0, PT, PT, -R0, UR4, RZ ;  /* 0x0000000400007c10 */ /* 0x004fe4000fffe1ff */
[----:B---3--:R-:W-:-:S13]  /*0190*/  ISETP.NE.AND P0, PT, R6, RZ, PT ;  /* 0x000000ff0600720c */ /* 0x008fda0003f05270 */
[----:B------:R-:W-:Y:S05]  /*01a0*/  @P0 BRA `(.L_x_1) ;  /* 0x0000000000e40947 */ /* 0x000fea0003800000 */
[----:B------:R-:W2:Y:S01]  /*01b0*/  LDG.E R15, desc[UR8][R2.64+0x10] ;  /* 0x00001008020f7981 */ /* 0x000ea2000c1e1900 */
[----:B------:R-:W-:Y:S01]  /*01c0*/  BSSY.RECONVERGENT B0, `(.L_x_2) ;  /* 0x0000016000007945 */ /* 0x000fe20003800200 */
[----:B------:R-:W-:Y:S01]  /*01d0*/  HFMA2 R12, -RZ, RZ, 0, 0 ;  /* 0x00000000ff0c7431 */ /* 0x000fe200000001ff */
[----:B------:R-:W2:Y:S02]  /*01e0*/  S2R R14, SR_TID.X ;  /* 0x00000000000e7919 */ /* 0x000ea40000002100 */
[----:B--2---:R-:W-:-:S13]  /*01f0*/  ISETP.GE.AND P0, PT, R14, R15, PT ;  /* 0x0000000f0e00720c */ /* 0x004fda0003f06270 */
[----:B------:R-:W-:Y:S05]  /*0200*/  @P0 BRA `(.L_x_3) ;  /* 0x0000000000440947 */ /* 0x000fea0003800000 */
[----:B------:R0:W5:Y:S04]  /*0210*/  LDG.E R20, desc[UR8][R2.64+0x8] ;  /* 0x0000080802147981 */ /* 0x000168000c1e1900 */
[----:B------:R0:W5:Y:S01]  /*0220*/  LDG.E.64 R4, desc[UR8][R2.64+0x18] ;  /* 0x0000180802047981 */ /* 0x000162000c1e1b00 */
[----:B------:R-:W1:Y:S01]  /*0230*/  LDC R16, c[0x0][0x360] ;  /* 0x0000d800ff107b82 */ /* 0x000e620000000800 */
[----:B------:R-:W-:Y:S01]  /*0240*/  IMAD R18, R0, R15, RZ ;  /* 0x0000000f00127224 */ /* 0x000fe200078e02ff */
[----:B------:R-:W-:Y:S01]  /*0250*/  MOV R13, R14 ;  /* 0x0000000e000d7202 */ /* 0x000fe20000000f00 */
[----:B------:R-:W-:-:S05]  /*0260*/  IMAD.MOV.U32 R12, RZ, RZ, RZ ;  /* 0x000000ffff0c7224 */ /* 0x000fca00078e00ff */
[----:B------:R-:W2:Y:S02]  /*0270*/  LDC.64 R6, c[0x0][0x398] ;  /* 0x0000e600ff067b82 */ /* 0x000ea40000000a00 */
.L_x_4:
[----:B-----5:R-:W-:Y:S01]  /*0280*/  IADD3 R11, PT, PT, R20, R13, RZ ;  /* 0x0000000d140b7210 */ /* 0x020fe20007ffe0ff */
[----:B------:R-:W-:-:S04]  /*0290*/  IMAD.IADD R9, R18, 0x1, R13 ;  /* 0x0000000112097824 */ /* 0x000fc800078e020d */
[----:B------:R-:W-:-:S04]  /*02a0*/  IMAD.WIDE R8, R9, 0x4, R4 ;  /* 0x0000000409087825 */ /* 0x000fc800078e0204 */
[----:B--2---:R-:W-:Y:S02]  /*02b0*/  IMAD.WIDE R10, R11, 0x4, R6 ;  /* 0x000000040b0a7825 */ /* 0x004fe400078e0206 */
[----:B------:R-:W2:Y:S04]  /*02c0*/  LD.E R9, desc[UR8][R8.64] ;  /* 0x0000000808097980 */ /* 0x000ea8000c101900 */
[----:B------:R-:W2:Y:S01]  /*02d0*/  LDG.E.CONSTANT R10, desc[UR8][R10.64] ;  /* 0x000000080a0a7981 */ /* 0x000ea2000c1e9900 */
[----:B-1----:R-:W-:-:S05]  /*02e0*/  IMAD.IADD R13, R16, 0x1, R13 ;  /* 0x00000001100d7824 */ /* 0x002fca00078e020d */
[----:B------:R-:W-:Y:S01]  /*02f0*/  ISETP.GE.AND P0, PT, R13, R15, PT ;  /* 0x0000000f0d00720c */ /* 0x000fe20003f06270 */
[----:B--2---:R-:W-:-:S12]  /*0300*/  FFMA R12, R9, R10, R12 ;  /* 0x0000000a090c7223 */ /* 0x004fd8000000000c */
[----:B------:R-:W-:Y:S05]  /*0310*/  @!P0 BRA `(.L_x_4) ;  /* 0xfffffffc00d88947 */ /* 0x000fea000383ffff */
.L_x_3:
[----:B------:R-:W-:Y:S05]  /*0320*/  BSYNC.RECONVERGENT B0 ;  /* 0x0000000000007941 */ /* 0x000fea0003800200 */
.L_x_2:
[----:B------:R-:W1:Y:S01]  /*0330*/  S2UR UR5, SR_CgaCtaId ;  /* 0x00000000000579c3 */ /* 0x000e620000008800 */
[----:B------:R-:W-:Y:S01]  /*0340*/  UMOV UR4, 0x400 ;  /* 0x0000040000047882 */ /* 0x000fe20000000000 */
[----:B------:R-:W2:Y:S01]  /*0350*/  LDCU UR6, c[0x0][0x360] ;  /* 0x00006c00ff0677ac */ /* 0x000ea20008000800 */
[----:B------:R-:W-:Y:S01]  /*0360*/  ISETP.NE.AND P0, PT, R14, RZ, PT ;  /* 0x000000ff0e00720c */ /* 0x000fe20003f05270 */
[----:B--2---:R-:W-:Y:S02]  /*0370*/  UISETP.GE.U32.AND UP0, UPT, UR6, 0x2, UPT ;  /* 0x000000020600788c */ /* 0x004fe4000bf06070 */
[----:B-1----:R-:W-:-:S06]  /*0380*/  ULEA UR4, UR5, UR4, 0x18 ;  /* 0x0000000405047291 */ /* 0x002fcc000f8ec0ff */
[----:B------:R-:W-:-:S05]  /*0390*/  LEA R5, R14, UR4, 0x2 ;  /* 0x000000040e057c11 */ /* 0x000fca000f8e10ff */
[----:B------:R1:W-:Y:S01]  /*03a0*/  STS [R5], R12 ;  /* 0x0000000c05007388 */ /* 0x0003e20000000800 */
[----:B------:R-:W-:Y:S06]  /*03b0*/  BAR.SYNC.DEFER_BLOCKING 0x0 ;  /* 0x0000000000007b1d */ /* 0x000fec0000010000 */
[----:B------:R-:W-:Y:S05]  /*03c0*/  BRA.U !UP0, `(.L_x_5) ;  /* 0x0000000108307547 */ /* 0x000fea000b800000 */
[----:B------:R-:W-:-:S07]  /*03d0*/  MOV R4, UR6 ;  /* 0x0000000600047c02 */ /* 0x000fce0008000f00 */
.L_x_6:
[----:B------:R-:W-:-:S04]  /*03e0*/  SHF.R.U32.HI R9, RZ, 0x1, R4 ;  /* 0x00000001ff097819 */ /* 0x000fc80000011604 */
[----:B------:R-:W-:-:S13]  /*03f0*/  ISETP.GE.U32.AND P1, PT, R14, R9, PT ;  /* 0x000000090e00720c */ /* 0x000fda0003f26070 */
[----:B------:R-:W-:Y:S01]  /*0400*/  @!P1 IMAD R6, R9, 0x4, R5 ;  /* 0x0000000409069824 */ /* 0x000fe200078e0205 */
[----:B------:R-:W-:Y:S05]  /*0410*/  @!P1 LDS R7, [R5] ;  /* 0x0000000005079984 */ /* 0x000fea0000000800 */
[----:B------:R-:W2:Y:S02]  /*0420*/  @!P1 LDS R6, [R6] ;  /* 0x0000000006069984 */ /* 0x000ea40000000800 */
[----:B--2---:R-:W-:-:S05]  /*0430*/  @!P1 FADD R8, R6, R7 ;  /* 0x0000000706089221 */ /* 0x004fca0000000000 */
[----:B------:R2:W-:Y:S01]  /*0440*/  @!P1 STS [R5], R8 ;  /* 0x0000000805009388 */ /* 0x0005e20000000800 */
[----:B------:R-:W-:Y:S01]  /*0450*/  BAR.SYNC.DEFER_BLOCKING 0x0 ;  /* 0x0000000000007b1d */ /* 0x000fe20000010000 */
[----:B------:R-:W-:Y:S02]  /*0460*/  ISETP.GT.U32.AND P1, PT, R4, 0x3, PT ;  /* 0x000000030400780c */ /* 0x000fe40003f24070 */
[----:B------:R-:W-:-:S11]  /*0470*/  MOV R4, R9 ;  /* 0x0000000900047202 */ /* 0x000fd60000000f00 */
[----:B--2---:R-:W-:Y:S05]  /*0480*/  @P1 BRA `(.L_x_6) ;  /* 0xfffffffc00d41947 */ /* 0x004fea000383ffff */
.L_x_5:
[----:B------:R-:W-:Y:S05]  /*0490*/  @P0 EXIT ;  /* 0x000000000000094d */ /* 0x000fea0003800000 */
[----:B0-----:R-:W2:Y:S01]  /*04a0*/  LDG.E R3, desc[UR8][R2.64+0x4] ;  /* 0x0000040802037981 */ /* 0x001ea2000c1e1900 */
[----:B------:R-:W0:Y:S01]  /*04b0*/  S2UR UR5, SR_CgaCtaId ;  /* 0x00000000000579c3 */ /* 0x000e220000008800 */
[----:B------:R-:W-:-:S07]  /*04c0*/  UMOV UR4, 0x400 ;  /* 0x0000040000047882 */ /* 0x000fce0000000000 */
[----:B-1----:R-:W1:Y:S01]  /*04d0*/  LDC.64 R4, c[0x0][0x3a0] ;  /* 0x0000e800ff047b82 */ /* 0x002e620000000a00 */
[----:B0-----:R-:W-:-:S09]  /*04e0*/  ULEA UR4, UR5, UR4, 0x18 ;  /* 0x0000000405047291 */ /* 0x001fd2000f8ec0ff */
[----:B------:R-:W0:Y:S01]  /*04f0*/  LDS R9, [UR4] ;  /* 0x00000004ff097984 */ /* 0x000e220008000800 */
[----:B--2---:R-:W-:-:S04]  /*0500*/  IMAD.IADD R7, R0, 0x1, R3 ;  /* 0x0000000100077824 */ /* 0x004fc800078e0203 */
[----:B-1----:R-:W-:-:S05]  /*0510*/  IMAD.WIDE R4, R7, 0x4, R4 ;  /* 0x0000000407047825 */ /* 0x002fca00078e0204 */
[----:B0-----:R-:W-:Y:S01]  /*0520*/  REDG.E.ADD.F32.FTZ.RN.STRONG.GPU desc[UR8][R4.64], R9 ;  /* 0x00000009040079a6 */ /* 0x001fe2000c12f308 */
[----:B------:R-:W-:Y:S05]  /*0530*/  EXIT ;  /* 0x000000000000794d */ /* 0x000fea0003800000 */
.L_x_1:
[----:B------:R-:W2:Y:S01]  /*0540*/  LDG.E R17, desc[UR8][R2.64+0x34] ;  /* 0x0000340802117981 */ /* 0x000ea2000c1e1900 */
[----:B------:R-:W0:Y:S03]  /*0550*/  LDCU UR4, c[0x0][0x3a8] ;  /* 0x00007500ff0477ac */ /* 0x000e260008000800 */
[----:B------:R1:W5:Y:S01]  /*0560*/  LDG.E R9, desc[UR8][R2.64+0x38] ;  /* 0x0000380802097981 */ /* 0x000362000c1e1900 */
[----:B------:R-:W2:Y:S01]  /*0570*/  S2R R8, SR_TID.X ;  /* 0x0000000000087919 */ /* 0x000ea20000002100 */
[----:B------:R-:W-:Y:S01]  /*0580*/  BSSY.RECONVERGENT B0, `(.L_x_7) ;  /* 0x0000016000007945 */ /* 0x000fe20003800200 */
[----:B------:R-:W-:Y:S01]  /*0590*/  HFMA2 R14, -RZ, RZ, 0, 0 ;  /* 0x00000000ff0e7431 */ /* 0x000fe200000001ff */
[----:B--2---:R-:W-:-:S13]  /*05a0*/  ISETP.GE.AND P0, PT, R8, R17, PT ;  /* 0x000000110800720c */ /* 0x004fda0003f06270 */
[----:B01----:R-:W-:Y:S05]  /*05b0*/  @P0 BRA `(.L_x_8) ;  /* 0x0000000000480947 */ /* 0x003fea0003800000 */
[----:B------:R0:W5:Y:S04]  /*05c0*/  LDG.E R18, desc[UR8][R2.64+0x30] ;  /* 0x0000300802127981 */ /* 0x000168000c1e1900 */
[----:B------:R0:W5:Y:S04]  /*05d0*/  LDG.E R19, desc[UR8][R2.64+0x8] ;  /* 0x0000080802137981 */ /* 0x000168000c1e1900 */
[----:B------:R0:W5:Y:S01]  /*05e0*/  LDG.E.64 R4, desc[UR8][R2.64+0x28] ;  /* 0x0000280802047981 */ /* 0x000162000c1e1b00 */
[----:B------:R-:W1:Y:S01]  /*05f0*/  LDC R16, c[0x0][0x360] ;  /* 0x0000d800ff107b82 */ /* 0x000e620000000800 */
[----:B------:R-:W-:Y:S01]  /*0600*/  IMAD.MOV.U32 R14, RZ, RZ, RZ ;  /* 0x000000ffff0e7224 */ /* 0x000fe200078e00ff */
[----:B------:R-:W-:-:S06]  /*0610*/  MOV R15, R8 ;  /* 0x00000008000f7202 */ /* 0x000fcc0000000f00 */
[----:B------:R-:W2:Y:S02]  /*0620*/  LDC.64 R6, c[0x0][0x398] ;  /* 0x0000e600ff067b82 */ /* 0x000ea40000000a00 */
.L_x_9:
[----:B-----5:R-:W-:-:S04]  /*0630*/  IMAD.IADD R10, R18, 0x1, R15 ;  /* 0x00000001120a7824 */ /* 0x020fc800078e020f */
[----:B------:R-:W-:Y:S01]  /*0640*/  IMAD R11, R10, UR4, R9 ;  /* 0x000000040a0b7c24 */ /* 0x000fe2000f8e0209 */
[----:B------:R-:W-:-:S03]  /*0650*/  IADD3 R13, PT, PT, R19, R10, RZ ;  /* 0x0000000a130d7210 */ /* 0x000fc60007ffe0ff */
        /* <DEDUP_REMOVED lines=8> */
.L_x_8:
[----:B------:R-:W-:Y:S05]  /*06e0*/  BSYNC.RECONVERGENT B0 ;  /* 0x0000000000007941 */ /* 0x000fea0003800200 */
.L_x_7:
        /* <DEDUP_REMOVED lines=11> */
.L_x_11:
        /* <DEDUP_REMOVED lines=11> */
.L_x_10:
[----:B------:R-:W-:Y:S05]  /*0850*/  @P0 EXIT ;  /* 0x000000000000094d */ /* 0x000fea0003800000 */
[----:B------:R-:W2:Y:S01]  /*0860*/  LDG.E.64 R4, desc[UR8][R2.64+0x20] ;  /* 0x0000200802047981 */ /* 0x000ea2000c1e1b00 */
[----:B------:R-:W3:Y:S03]  /*0870*/  LDCU UR4, c[0x0][0x3a8] ;  /* 0x00007500ff0477ac */ /* 0x000ee60008000800 */
[----:B-1----:R-:W4:Y:S01]  /*0880*/  LDG.E R11, desc[UR8][R2.64+0x4] ;  /* 0x00000408020b7981 */ /* 0x002f22000c1e1900 */
[----:B------:R-:W1:Y:S08]  /*0890*/  S2UR UR5, SR_CgaCtaId ;  /* 0x00000000000579c3 */ /* 0x000e700000008800 */
[----:B------:R-:W0:Y:S01]  /*08a0*/  LDC.64 R6, c[0x0][0x3a0] ;  /* 0x0000e800ff067b82 */ /* 0x000e220000000a00 */
[----:B---3-5:R-:W-:Y:S01]  /*08b0*/  IMAD R9, R0, UR4, R9 ;  /* 0x0000000400097c24 */ /* 0x028fe2000f8e0209 */
[----:B------:R-:W-:-:S02]  /*08c0*/  UMOV UR4, 0x400 ;  /* 0x0000040000047882 */ /* 0x000fc40000000000 */
[----:B-1----:R-:W-:-:S09]  /*08d0*/  ULEA UR4, UR5, UR4, 0x18 ;  /* 0x0000000405047291 */ /* 0x002fd2000f8ec0ff */
[----:B------:R-:W1:Y:S01]  /*08e0*/  LDS R8, [UR4] ;  /* 0x00000004ff087984 */ /* 0x000e620008000800 */
[----:B--2---:R-:W-:-:S06]  /*08f0*/  IMAD.WIDE R4, R9, 0x4, R4 ;  /* 0x0000000409047825 */ /* 0x004fcc00078e0204 */
[----:B------:R-:W1:Y:S01]  /*0900*/  LD.E R5, desc[UR8][R4.64] ;  /* 0x0000000804057980 */ /* 0x000e62000c101900 */
[----:B----4-:R-:W-:-:S04]  /*0910*/  IMAD.IADD R11, R0, 0x1, R11 ;  /* 0x00000001000b7824 */ /* 0x010fc800078e020b */
[----:B0-----:R-:W-:-:S04]  /*0920*/  IMAD.WIDE R6, R11, 0x4, R6 ;  /* 0x000000040b067825 */ /* 0x001fc800078e0206 */
[----:B-1----:R-:W-:-:S05]  /*0930*/  FMUL R9, R8, R5 ;  /* 0x0000000508097220 */ /* 0x002fca0000400000 */
[----:B------:R-:W-:Y:S01]  /*0940*/  REDG.E.ADD.F32.FTZ.RN.STRONG.GPU desc[UR8][R6.64], R9 ;  /* 0x00000009060079a6 */ /* 0x000fe2000c12f308 */
[----:B------:R-:W-:Y:S05]  /*0950*/  EXIT ;  /* 0x000000000000794d */ /* 0x000fea0003800000 */
.L_x_12:
[----:B------:R-:W-:-:S00]  /*0960*/  BRA `(.L_x_12) ;  /* 0xfffffffc00fc7947 */ /* 0x000fc0000383ffff */
[----:B------:R-:W-:-:S00]  /*0970*/  NOP ;  /* 0x0000000000007918 */ /* 0x000fc00000000000 */
        /* <DEDUP_REMOVED lines=8> */
.L_x_13:


//--------------------- .nv.shared._Z16hodlr_mvm_kernelPK5BlockPKiiPKfPfi --------------------------
	.section	.nv.shared._Z16hodlr_mvm_kernelPK5BlockPKiiPKfPfi,"aw",@nobits
	.sectionflags	@""
	.align	16
	.zero		1024


//--------------------- .nv.shared.reserved.0     --------------------------
	.section	.nv.shared.reserved.0,"aw",@nobits
	.weak		__nv_reservedSMEM_offset_0_alias
	.size		__nv_reservedSMEM_offset_0_alias, 0, 64
	.other		__nv_reservedSMEM_offset_0_alias,@"STO_CUDA_RESERVED_SHARED STV_DEFAULT"
__nv_reservedSMEM_offset_0_alias:
	.zero		0
	.zero		64


//--------------------- .nv.constant0._Z16hodlr_mvm_kernelPK5BlockPKiiPKfPfi --------------------------
	.section	.nv.constant0._Z16hodlr_mvm_kernelPK5BlockPKiiPKfPfi,"a",@progbits
	.sectionflags	@""
	.align	4
.nv.constant0._Z16hodlr_mvm_kernelPK5BlockPKiiPKfPfi:
	.zero		940


//--------------------- SYMBOLS --------------------------

	.type		.nv.reservedSmem.offset0,@object
	.size		.nv.reservedSmem.offset0,0x4
	.type		.nv.reservedSmem.cap,@object
	.size		.nv.reservedSmem.cap,0x4
